//
// Generated by NVIDIA NVVM Compiler
//
// Compiler Build ID: CL-36424714
// Cuda compilation tools, release 13.0, V13.0.88
// Based on NVVM 20.0.0
//

.version 9.0
.target sm_100
.address_size 64

	// .globl	_Z10hello_cudav
.extern .func  (.param .b32 func_retval0) vprintf
(
	.param .b64 vprintf_param_0,
	.param .b64 vprintf_param_1
)
;
.global .align 1 .b8 $str[23] = {32, 72, 101, 108, 108, 111, 44, 32, 67, 85, 68, 65, 32, 105, 115, 32, 104, 101, 114, 101, 33, 10};

.visible .entry _Z10hello_cudav()
{
	.reg .b32 	%r<3>;
	.reg .b64 	%rd<3>;

	mov.u64 	%rd1, $str;
	cvta.global.u64 	%rd2, %rd1;
	{ // callseq 0, 0
	.param .b64 param0;
	st.param.b64 	[param0], %rd2;
	.param .b64 param1;
	st.param.b64 	[param1], 0;
	.param .b32 retval0;
	call.uni (retval0), 
	vprintf, 
	(
	param0, 
	param1
	);
	ld.param.b32 	%r1, [retval0];
	} // callseq 0
	ret;

}


// ===== COMPILED SASS (sm_100) =====

	.target	sm_100

	.elftype	@"ET_EXEC"


//--------------------- .note.nv.tkinfo           --------------------------
	.section	.note.nv.tkinfo,"",@"SHT_NOTE"
	.sectionflags	@"SHF_NOTE_NV_TKINFO"
	.tkinfo
        /*0018*/ 	.word	0x00000002
        /*0030*/ 	.string	""
        /*0030*/ 	.string	"ptxas"
        /*0030*/ 	.string	"Cuda compilation tools, release 13.0, V13.0.88"
        /*0030*/ 	.string	"Build cuda_13.0.r13.0/compiler.36424714_0"
        /*0030*/ 	.string	"-arch sm_100 -m 64 "



//--------------------- .note.nv.cuinfo           --------------------------
	.section	.note.nv.cuinfo,"",@"SHT_NOTE"
	.sectionflags	@"SHF_NOTE_NV_CUINFO"
        /*0018*/ 	.short	0x0002
        /*001a*/ 	.short	0x0064
        /*001c*/ 	.short	0x0082
	.zero		2


//--------------------- .nv.info                  --------------------------
	.section	.nv.info,"",@"SHT_CUDA_INFO"
	.align	4


	//----- nvinfo : EIATTR_REGCOUNT
	.align		4
        /*0000*/ 	.byte	0x04, 0x2f
        /*0002*/ 	.short	(.L_2 - .L_1)
	.align		4
.L_1:
        /*0004*/ 	.word	index@(_Z10hello_cudav)
        /*0008*/ 	.word	0x00000018


	//----- nvinfo : EIATTR_FRAME_SIZE
	.align		4
.L_2:
        /*000c*/ 	.byte	0x04, 0x11
        /*000e*/ 	.short	(.L_4 - .L_3)
	.align		4
.L_3:
        /*0010*/ 	.word	index@(_Z10hello_cudav)
        /*0014*/ 	.word	0x00000000


	//----- nvinfo : EIATTR_MIN_STACK_SIZE
	.align		4
.L_4:
        /*0018*/ 	.byte	0x04, 0x12
        /*001a*/ 	.short	(.L_6 - .L_5)
	.align		4
.L_5:
        /*001c*/ 	.word	index@(_Z10hello_cudav)
        /*0020*/ 	.word	0x00000000
.L_6:


//--------------------- .nv.compat                --------------------------
	.section	.nv.compat,"",@"SHT_CUDA_COMPAT_INFO"
	.align	4
        /*0000*/ 	.byte	0x02, 0x09, 0x00, 0x00, 0x02, 0x02, 0x01, 0x00, 0x02, 0x05, 0x05, 0x00, 0x03, 0x07, 0x01, 0x01
        /*0010*/ 	.byte	0x02, 0x03, 0x00, 0x00, 0x02, 0x06, 0x01, 0x00, 0x04, 0x0b, 0x08, 0x00, 0x09, 0x00, 0x00, 0x00
        /*0020*/ 	.byte	0x00, 0x00, 0x00, 0x00


//--------------------- .nv.info._Z10hello_cudav  --------------------------
	.section	.nv.info._Z10hello_cudav,"",@"SHT_CUDA_INFO"
	.sectionflags	@""
	.align	4


	//----- nvinfo : EIATTR_CUDA_API_VERSION
	.align		4
        /*0000*/ 	.byte	0x04, 0x37
        /*0002*/ 	.short	(.L_8 - .L_7)
.L_7:
        /*0004*/ 	.word	0x00000082


	//----- nvinfo : EIATTR_SPARSE_MMA_MASK
	.align		4
.L_8:
        /*0008*/ 	.byte	0x03, 0x50
        /*000a*/ 	.short	0x0000


	//----- nvinfo : EIATTR_MAXREG_COUNT
	.align		4
        /*000c*/ 	.byte	0x03, 0x1b
        /*000e*/ 	.short	0x00ff


	//----- nvinfo : EIATTR_EXTERNS
	.align		4
        /*0010*/ 	.byte	0x04, 0x0f
        /*0012*/ 	.short	(.L_10 - .L_9)


	//   ....[0]....
	.align		4
.L_9:
        /*0014*/ 	.word	index@(vprintf)


	//----- nvinfo : EIATTR_MERCURY_ISA_VERSION
	.align		4
.L_10:
        /*0018*/ 	.byte	0x03, 0x5f
        /*001a*/ 	.short	0x0101


	//----- nvinfo : EIATTR_VRC_CTA_INIT_COUNT
	.align		4
        /*001c*/ 	.byte	0x02, 0x4a
	.zero		1
	.zero		1


	//----- nvinfo : EIATTR_SYSCALL_OFFSETS
	.align		4
        /*0020*/ 	.byte	0x04, 0x46
        /*0022*/ 	.short	(.L_12 - .L_11)


	//   ....[0]....
.L_11:
        /*0024*/ 	.word	0x00000080


	//----- nvinfo : EIATTR_EXIT_INSTR_OFFSETS
	.align		4
.L_12:
        /*0028*/ 	.byte	0x04, 0x1c
        /*002a*/ 	.short	(.L_14 - .L_13)


	//   ....[0]....
.L_13:
        /*002c*/ 	.word	0x00000090


	//----- nvinfo : EIATTR_SW_WAR
	.align		4
.L_14:
        /*0030*/ 	.byte	0x04, 0x36
        /*0032*/ 	.short	(.L_16 - .L_15)
.L_15:
        /*0034*/ 	.word	0x00000008
.L_16:


//--------------------- .nv.callgraph             --------------------------
	.section	.nv.callgraph,"",@"SHT_CUDA_CALLGRAPH"
	.align	4
	.sectionentsize	8
	.align		4
        /*0000*/ 	.word	0x00000000
	.align		4
        /*0004*/ 	.word	0xffffffff
	.align		4
        /*0008*/ 	.word	index@(_Z10hello_cudav)
	.align		4
        /*000c*/ 	.word	index@(vprintf)
	.align		4
        /*0010*/ 	.word	0x00000000
	.align		4
        /*0014*/ 	.word	0xfffffffe
	.align		4
        /*0018*/ 	.word	0x00000000
	.align		4
        /*001c*/ 	.word	0xfffffffd
	.align		4
        /*0020*/ 	.word	0x00000000
	.align		4
        /*0024*/ 	.word	0xfffffffc


//--------------------- .nv.constant4             --------------------------
	.section	.nv.constant4,"a",@progbits
	.align	8
	.align		8
.nv.constant4:
        /*0000*/ 	.dword	vprintf
	.align		8
        /*0008*/ 	.dword	$str


//--------------------- .text._Z10hello_cudav     --------------------------
	.section	.text._Z10hello_cudav,"ax",@progbits
	.align	128
        .global         _Z10hello_cudav
        .type           _Z10hello_cudav,@function
        .size           _Z10hello_cudav,(.L_x_2 - _Z10hello_cudav)
        .other          _Z10hello_cudav,@"STO_CUDA_ENTRY STV_DEFAULT"
_Z10hello_cudav:
.text._Z10hello_cudav:
[----:B------:R-:W0:Y:S01]  /*0000*/  LDC R1, c[0x0][0x37c] ;  /* 0x0000df00ff017b82 */ /* 0x000e220000000800 */
[----:B------:R-:W-:Y:S01]  /*0010*/  MOV R0, 0x0 ;  /* 0x0000000000007802 */ /* 0x000fe20000000f00 */
[----:B------:R-:W1:Y:S01]  /*0020*/  LDCU.64 UR4, c[0x4][0x8] ;  /* 0x01000100ff0477ac */ /* 0x000e620008000a00 */
[----:B------:R-:W-:-:S05]  /*0030*/  CS2R R6, SRZ ;  /* 0x0000000000067805 */ /* 0x000fca000001ff00 */
[----:B------:R2:W3:Y:S01]  /*0040*/  LDC.64 R2, c[0x4][R0] ;  /* 0x0100000000027b82 */ /* 0x0004e20000000a00 */
[----:B-1----:R-:W-:Y:S02]  /*0050*/  IMAD.U32 R4, RZ, RZ, UR4 ;  /* 0x00000004ff047e24 */ /* 0x002fe4000f8e00ff */
[----:B--2---:R-:W-:-:S07]  /*0060*/  IMAD.U32 R5, RZ, RZ, UR5 ;  /* 0x00000005ff057e24 */ /* 0x004fce000f8e00ff */
[----:B------:R-:W-:-:S07]  /*0070*/  LEPC R20, `(.L_x_0) ;  /* 0x000000001014794e */ /* 0x000fce0000000000 */
[----:B0--3--:R-:W-:Y:S05]  /*0080*/  CALL.ABS.NOINC R2 ;  /* 0x0000000002007343 */ /* 0x009fea0003c00000 */
.L_x_0:
[----:B------:R-:W-:Y:S05]  /*0090*/  EXIT ;  /* 0x000000000000794d */ /* 0x000fea0003800000 */
.L_x_1:
[----:B------:R-:W-:-:S00]  /*00a0*/  BRA `(.L_x_1) ;  /* 0xfffffffc00fc7947 */ /* 0x000fc0000383ffff */
[----:B------:R-:W-:-:S00]  /*00b0*/  NOP ;  /* 0x0000000000007918 */ /* 0x000fc00000000000 */
        /* <DEDUP_REMOVED lines=12> */
.L_x_2:


//--------------------- .nv.global.init           --------------------------
	.section	.nv.global.init,"aw",@progbits
.nv.global.init:
	.type		$str,@object
	.size		$str,(.L_0 - $str)
$str:
        /*0000*/ 	.byte	0x20, 0x48, 0x65, 0x6c, 0x6c, 0x6f, 0x2c, 0x20, 0x43, 0x55, 0x44, 0x41, 0x20, 0x69, 0x73, 0x20
        /*0010*/ 	.byte	0x68, 0x65, 0x72, 0x65, 0x21, 0x0a, 0x00
.L_0:


//--------------------- .nv.shared.reserved.0     --------------------------
	.section	.nv.shared.reserved.0,"aw",@nobits
	.weak		__nv_reservedSMEM_offset_0_alias
	.size		__nv_reservedSMEM_offset_0_alias, 0, 64
	.other		__nv_reservedSMEM_offset_0_alias,@"STO_CUDA_RESERVED_SHARED STV_DEFAULT"
__nv_reservedSMEM_offset_0_alias:
	.zero		0
	.zero		64


//--------------------- .nv.constant0._Z10hello_cudav --------------------------
	.section	.nv.constant0._Z10hello_cudav,"a",@progbits
	.sectionflags	@""
	.align	4
.nv.constant0._Z10hello_cudav:
	.zero		896


//--------------------- SYMBOLS --------------------------

	.type		.nv.reservedSmem.offset0,@object
	.size		.nv.reservedSmem.offset0,0x4
	.type		vprintf,@function
